	.headerflags	@"EF_CUDA_TEXMODE_UNIFIED EF_CUDA_64BIT_ADDRESS EF_CUDA_ACCELERATORS EF_CUDA_SM90 EF_CUDA_VIRTUAL_SM(EF_CUDA_SM90)"
	.elftype	@"ET_EXEC"


//--------------------- .nv.info                  --------------------------
	.section	.nv.info,"",@"SHT_CUDA_INFO"
	.align	4


	//----- nvinfo : EIATTR_REGCOUNT
	.align		4
        /*0000*/ 	.byte	0x04, 0x2f
        /*0002*/ 	.short	(.L_2 - .L_1)
	.align		4
.L_1:
        /*0004*/ 	.word	index@(triton_per_fused_add_native_layer_norm_native_layer_norm_backward_30)
        /*0008*/ 	.word	0x00000020


	//----- nvinfo : EIATTR_MIN_STACK_SIZE
	.align		4
.L_2:
        /*000c*/ 	.byte	0x04, 0x12
        /*000e*/ 	.short	(.L_4 - .L_3)
	.align		4
.L_3:
        /*0010*/ 	.word	index@(triton_per_fused_add_native_layer_norm_native_layer_norm_backward_30)
        /*0014*/ 	.word	0x00000000


	//----- nvinfo : EIATTR_FRAME_SIZE
	.align		4
.L_4:
        /*0018*/ 	.byte	0x04, 0x11
        /*001a*/ 	.short	(.L_6 - .L_5)
	.align		4
.L_5:
        /*001c*/ 	.word	index@(triton_per_fused_add_native_layer_norm_native_layer_norm_backward_30)
        /*0020*/ 	.word	0x00000000


	//----- nvinfo : EIATTR_MIN_STACK_SIZE
	.align		4
.L_6:
        /*0024*/ 	.byte	0x04, 0x12
        /*0026*/ 	.short	(.L_8 - .L_7)
	.align		4
.L_7:
        /*0028*/ 	.word	index@(triton_per_fused_add_native_layer_norm_native_layer_norm_backward_30)
        /*002c*/ 	.word	0x00000000
.L_8:


//--------------------- .nv.info.triton_per_fused_add_native_layer_norm_native_layer_norm_backward_30 --------------------------
	.section	.nv.info.triton_per_fused_add_native_layer_norm_native_layer_norm_backward_30,"",@"SHT_CUDA_INFO"
	.sectionflags	@""
	.align	4


	//----- nvinfo : EIATTR_CUDA_API_VERSION
	.align		4
        /*0000*/ 	.byte	0x04, 0x37
        /*0002*/ 	.short	(.L_10 - .L_9)
.L_9:
        /*0004*/ 	.word	0x0000007c


	//----- nvinfo : EIATTR_KPARAM_INFO
	.align		4
.L_10:
        /*0008*/ 	.byte	0x04, 0x17
        /*000a*/ 	.short	(.L_12 - .L_11)
.L_11:
        /*000c*/ 	.word	0x00000000
        /*0010*/ 	.short	0x0009
        /*0012*/ 	.short	0x0044
        /*0014*/ 	.byte	0x00, 0xf0, 0x11, 0x00


	//----- nvinfo : EIATTR_KPARAM_INFO
	.align		4
.L_12:
        /*0018*/ 	.byte	0x04, 0x17
        /*001a*/ 	.short	(.L_14 - .L_13)
.L_13:
        /*001c*/ 	.word	0x00000000
        /*0020*/ 	.short	0x0008
        /*0022*/ 	.short	0x0040
        /*0024*/ 	.byte	0x00, 0xf0, 0x11, 0x00


	//----- nvinfo : EIATTR_KPARAM_INFO
	.align		4
.L_14:
        /*0028*/ 	.byte	0x04, 0x17
        /*002a*/ 	.short	(.L_16 - .L_15)
.L_15:
        /*002c*/ 	.word	0x00000000
        /*0030*/ 	.short	0x0007
        /*0032*/ 	.short	0x0038
        /*0034*/ 	.byte	0x00, 0xf4, 0x21, 0x00


	//----- nvinfo : EIATTR_KPARAM_INFO
	.align		4
.L_16:
        /*0038*/ 	.byte	0x04, 0x17
        /*003a*/ 	.short	(.L_18 - .L_17)
.L_17:
        /*003c*/ 	.word	0x00000000
        /*0040*/ 	.short	0x0006
        /*0042*/ 	.short	0x0030
        /*0044*/ 	.byte	0x00, 0xf4, 0x21, 0x00


	//----- nvinfo : EIATTR_KPARAM_INFO
	.align		4
.L_18:
        /*0048*/ 	.byte	0x04, 0x17
        /*004a*/ 	.short	(.L_20 - .L_19)
.L_19:
        /*004c*/ 	.word	0x00000000
        /*0050*/ 	.short	0x0005
        /*0052*/ 	.short	0x0028
        /*0054*/ 	.byte	0x00, 0xf4, 0x21, 0x00


	//----- nvinfo : EIATTR_KPARAM_INFO
	.align		4
.L_20:
        /*0058*/ 	.byte	0x04, 0x17
        /*005a*/ 	.short	(.L_22 - .L_21)
.L_21:
        /*005c*/ 	.word	0x00000000
        /*0060*/ 	.short	0x0004
        /*0062*/ 	.short	0x0020
        /*0064*/ 	.byte	0x00, 0xf4, 0x21, 0x00


	//----- nvinfo : EIATTR_KPARAM_INFO
	.align		4
.L_22:
        /*0068*/ 	.byte	0x04, 0x17
        /*006a*/ 	.short	(.L_24 - .L_23)
.L_23:
        /*006c*/ 	.word	0x00000000
        /*0070*/ 	.short	0x0003
        /*0072*/ 	.short	0x0018
        /*0074*/ 	.byte	0x00, 0xf4, 0x21, 0x00


	//----- nvinfo : EIATTR_KPARAM_INFO
	.align		4
.L_24:
        /*0078*/ 	.byte	0x04, 0x17
        /*007a*/ 	.short	(.L_26 - .L_25)
.L_25:
        /*007c*/ 	.word	0x00000000
        /*0080*/ 	.short	0x0002
        /*0082*/ 	.short	0x0010
        /*0084*/ 	.byte	0x00, 0xf4, 0x21, 0x00


	//----- nvinfo : EIATTR_KPARAM_INFO
	.align		4
.L_26:
        /*0088*/ 	.byte	0x04, 0x17
        /*008a*/ 	.short	(.L_28 - .L_27)
.L_27:
        /*008c*/ 	.word	0x00000000
        /*0090*/ 	.short	0x0001
        /*0092*/ 	.short	0x0008
        /*0094*/ 	.byte	0x00, 0xf4, 0x21, 0x00


	//----- nvinfo : EIATTR_KPARAM_INFO
	.align		4
.L_28:
        /*0098*/ 	.byte	0x04, 0x17
        /*009a*/ 	.short	(.L_30 - .L_29)
.L_29:
        /*009c*/ 	.word	0x00000000
        /*00a0*/ 	.short	0x0000
        /*00a2*/ 	.short	0x0000
        /*00a4*/ 	.byte	0x00, 0xf4, 0x21, 0x00


	//----- nvinfo : EIATTR_SPARSE_MMA_MASK
	.align		4
.L_30:
        /*00a8*/ 	.byte	0x03, 0x50
        /*00aa*/ 	.short	0x0000


	//----- nvinfo : EIATTR_MAXREG_COUNT
	.align		4
        /*00ac*/ 	.byte	0x03, 0x1b
        /*00ae*/ 	.short	0x00ff


	//----- nvinfo : EIATTR_COOP_GROUP_MASK_REGIDS
	.align		4
        /*00b0*/ 	.byte	0x04, 0x29
        /*00b2*/ 	.short	(.L_32 - .L_31)


	//   ....[0]....
.L_31:
        /*00b4*/ 	.word	0xffffffff


	//   ....[1]....
        /*00b8*/ 	.word	0xffffffff


	//   ....[2]....
        /*00bc*/ 	.word	0xffffffff


	//   ....[3]....
        /*00c0*/ 	.word	0xffffffff


	//   ....[4]....
        /*00c4*/ 	.word	0xffffffff


	//   ....[5]....
        /*00c8*/ 	.word	0xffffffff


	//   ....[6]....
        /*00cc*/ 	.word	0xffffffff


	//   ....[7]....
        /*00d0*/ 	.word	0xffffffff


	//   ....[8]....
        /*00d4*/ 	.word	0xffffffff


	//   ....[9]....
        /*00d8*/ 	.word	0xffffffff


	//   ....[10]....
        /*00dc*/ 	.word	0xffffffff


	//   ....[11]....
        /*00e0*/ 	.word	0xffffffff


	//   ....[12]....
        /*00e4*/ 	.word	0xffffffff


	//   ....[13]....
        /*00e8*/ 	.word	0xffffffff


	//----- nvinfo : EIATTR_COOP_GROUP_INSTR_OFFSETS
	.align		4
.L_32:
        /*00ec*/ 	.byte	0x04, 0x28
        /*00ee*/ 	.short	(.L_34 - .L_33)


	//   ....[0]....
.L_33:
        /*00f0*/ 	.word	0x00000390


	//   ....[1]....
        /*00f4*/ 	.word	0x000003d0


	//   ....[2]....
        /*00f8*/ 	.word	0x00000400


	//   ....[3]....
        /*00fc*/ 	.word	0x00000420


	//   ....[4]....
        /*0100*/ 	.word	0x00000450


	//   ....[5]....
        /*0104*/ 	.word	0x000004e0


	//   ....[6]....
        /*0108*/ 	.word	0x00000510


	//   ....[7]....
        /*010c*/ 	.word	0x00000610


	//   ....[8]....
        /*0110*/ 	.word	0x00000630


	//   ....[9]....
        /*0114*/ 	.word	0x00000650


	//   ....[10]....
        /*0118*/ 	.word	0x00000670


	//   ....[11]....
        /*011c*/ 	.word	0x00000690


	//   ....[12]....
        /*0120*/ 	.word	0x00000720


	//   ....[13]....
        /*0124*/ 	.word	0x00000740


	//----- nvinfo : EIATTR_EXIT_INSTR_OFFSETS
	.align		4
.L_34:
        /*0128*/ 	.byte	0x04, 0x1c
        /*012a*/ 	.short	(.L_36 - .L_35)


	//   ....[0]....
.L_35:
        /*012c*/ 	.word	0x00000950


	//   ....[1]....
        /*0130*/ 	.word	0x00000980


	//----- nvinfo : EIATTR_REQNTID
	.align		4
.L_36:
        /*0134*/ 	.byte	0x04, 0x10
        /*0136*/ 	.short	(.L_38 - .L_37)
.L_37:
        /*0138*/ 	.word	0x00000080
        /*013c*/ 	.word	0x00000001
        /*0140*/ 	.word	0x00000001


	//----- nvinfo : EIATTR_CBANK_PARAM_SIZE
	.align		4
.L_38:
        /*0144*/ 	.byte	0x03, 0x19
        /*0146*/ 	.short	0x0048


	//----- nvinfo : EIATTR_PARAM_CBANK
	.align		4
        /*0148*/ 	.byte	0x04, 0x0a
        /*014a*/ 	.short	(.L_40 - .L_39)
	.align		4
.L_39:
        /*014c*/ 	.word	index@(.nv.constant0.triton_per_fused_add_native_layer_norm_native_layer_norm_backward_30)
        /*0150*/ 	.short	0x0210
        /*0152*/ 	.short	0x0048


	//----- nvinfo : EIATTR_SW_WAR
	.align		4
.L_40:
        /*0154*/ 	.byte	0x04, 0x36
        /*0156*/ 	.short	(.L_42 - .L_41)
.L_41:
        /*0158*/ 	.word	0x00000008
.L_42:


//--------------------- .nv.callgraph             --------------------------
	.section	.nv.callgraph,"",@"SHT_CUDA_CALLGRAPH"
	.align	4
	.sectionentsize	8
	.align		4
        /*0000*/ 	.word	0x00000000
	.align		4
        /*0004*/ 	.word	0xffffffff
	.align		4
        /*0008*/ 	.word	0x00000000
	.align		4
        /*000c*/ 	.word	0xfffffffe
	.align		4
        /*0010*/ 	.word	0x00000000
	.align		4
        /*0014*/ 	.word	0xfffffffd
	.align		4
        /*0018*/ 	.word	0x00000000
	.align		4
        /*001c*/ 	.word	0xfffffffc


//--------------------- .nv.constant4             --------------------------
	.section	.nv.constant4,"a",@progbits
	.align	8
	.align		8
.nv.constant4:
        /*0000*/ 	.dword	_$_str


//--------------------- .text.triton_per_fused_add_native_layer_norm_native_layer_norm_backward_30 --------------------------
	.section	.text.triton_per_fused_add_native_layer_norm_native_layer_norm_backward_30,"ax",@progbits
	.sectionflags	@"SHF_BARRIERS=1"
	.align	128
        .global         triton_per_fused_add_native_layer_norm_native_layer_norm_backward_30
        .type           triton_per_fused_add_native_layer_norm_native_layer_norm_backward_30,@function
        .size           triton_per_fused_add_native_layer_norm_native_layer_norm_backward_30,(.L_x_1 - triton_per_fused_add_native_layer_norm_native_layer_norm_backward_30)
        .other          triton_per_fused_add_native_layer_norm_native_layer_norm_backward_30,@"STO_CUDA_ENTRY STV_DEFAULT"
triton_per_fused_add_native_layer_norm_native_layer_norm_backward_30:
.text.triton_per_fused_add_native_layer_norm_native_layer_norm_backward_30:
[----:B------:R-:W0:Y:S01]  /*0000*/  LDC R1, c[0x0][0x28] ;  /* 0x00000a00ff017b82 */ /* 0x000e220000000800 */
[----:B------:R-:W1:Y:S07]  /*0010*/  S2R R0, SR_TID.X ;  /* 0x0000000000007919 */ /* 0x000e6e0000002100 */
[----:B------:R-:W2:Y:S01]  /*0020*/  LDC.64 R20, c[0x0][0x220] ;  /* 0x00008800ff147b82 */ /* 0x000ea20000000a00 */
[----:B------:R-:W-:Y:S02]  /*0030*/  CS2R R4, SRZ ;  /* 0x0000000000047805 */ /* 0x000fe4000001ff00 */
[----:B------:R-:W-:Y:S01]  /*0040*/  CS2R R6, SRZ ;  /* 0x0000000000067805 */ /* 0x000fe2000001ff00 */
[----:B------:R-:W3:Y:S01]  /*0050*/  S2R R15, SR_CTAID.X ;  /* 0x00000000000f7919 */ /* 0x000ee20000002500 */
[----:B------:R-:W-:-:S02]  /*0060*/  CS2R R8, SRZ ;  /* 0x0000000000087805 */ /* 0x000fc4000001ff00 */
[----:B------:R-:W-:Y:S01]  /*0070*/  CS2R R10, SRZ ;  /* 0x00000000000a7805 */ /* 0x000fe2000001ff00 */
[----:B------:R-:W-:Y:S01]  /*0080*/  ULDC.64 UR6, c[0x0][0x208] ;  /* 0x0000820000067ab9 */ /* 0x000fe20000000a00 */
[----:B------:R-:W4:Y:S08]  /*0090*/  LDC.64 R16, c[0x0][0x218] ;  /* 0x00008600ff107b82 */ /* 0x000f300000000a00 */
[----:B------:R-:W5:Y:S01]  /*00a0*/  LDC.64 R12, c[0x0][0x210] ;  /* 0x00008400ff0c7b82 */ /* 0x000f620000000a00 */
[----:B-1----:R-:W-:-:S04]  /*00b0*/  SHF.L.U32 R14, R0, 0x2, RZ ;  /* 0x00000002000e7819 */ /* 0x002fc800000006ff */
[----:B------:R-:W-:-:S04]  /*00c0*/  LOP3.LUT R14, R14, 0x1fc, RZ, 0xc0, !PT ;  /* 0x000001fc0e0e7812 */ /* 0x000fc800078ec0ff */
[C---:B------:R-:W-:Y:S01]  /*00d0*/  ISETP.GE.U32.AND P1, PT, R14.reuse, 0x180, PT ;  /* 0x000001800e00780c */ /* 0x040fe20003f26070 */
[----:B---3--:R-:W-:Y:S02]  /*00e0*/  IMAD R19, R15, 0x180, R14 ;  /* 0x000001800f137824 */ /* 0x008fe400078e020e */
[----:B--2---:R-:W-:-:S04]  /*00f0*/  IMAD.WIDE.U32 R20, R14, 0x4, R20 ;  /* 0x000000040e147825 */ /* 0x004fc800078e0014 */
[----:B----4-:R-:W-:Y:S01]  /*0100*/  IMAD.WIDE R22, R19, 0x4, R16 ;  /* 0x0000000413167825 */ /* 0x010fe200078e0210 */
[----:B------:R-:W-:-:S03]  /*0110*/  CS2R R16, SRZ ;  /* 0x0000000000107805 */ /* 0x000fc6000001ff00 */
[----:B-----5:R-:W-:Y:S01]  /*0120*/  IMAD.WIDE R12, R19, 0x4, R12 ;  /* 0x00000004130c7825 */ /* 0x020fe200078e020c */
[----:B------:R-:W-:Y:S01]  /*0130*/  CS2R R18, SRZ ;  /* 0x0000000000127805 */ /* 0x000fe2000001ff00 */
[----:B------:R-:W2:Y:S04]  /*0140*/  @!P1 LDG.E.EL.128 R8, desc[UR6][R20.64] ;  /* 0x0000000614089981 */ /* 0x000ea8000c2e1d00 */
[----:B------:R-:W3:Y:S04]  /*0150*/  @!P1 LDG.E.128 R4, desc[UR6][R22.64] ;  /* 0x0000000616049981 */ /* 0x000ee8000c1e1d00 */
[----:B------:R1:W4:Y:S01]  /*0160*/  @!P1 LDG.E.128 R16, desc[UR6][R12.64] ;  /* 0x000000060c109981 */ /* 0x000322000c1e1d00 */
[----:B------:R-:W5:Y:S01]  /*0170*/  S2UR UR5, SR_CgaCtaId ;  /* 0x00000000000579c3 */ /* 0x000f620000008800 */
[C---:B------:R-:W-:Y:S01]  /*0180*/  LOP3.LUT P2, RZ, R0.reuse, 0x1f, RZ, 0xc0, !PT ;  /* 0x0000001f00ff7812 */ /* 0x040fe2000784c0ff */
[----:B------:R-:W-:Y:S01]  /*0190*/  UMOV UR4, 0x400 ;  /* 0x0000040000047882 */ /* 0x000fe20000000000 */
[----:B------:R-:W-:-:S05]  /*01a0*/  ISETP.GE.AND P3, PT, R0, 0x4, PT ;  /* 0x000000040000780c */ /* 0x000fca0003f66270 */
[----:B-1----:R-:W1:Y:S01]  /*01b0*/  LDC.64 R12, c[0x0][0x228] ;  /* 0x00008a00ff0c7b82 */ /* 0x002e620000000a00 */
[----:B-----5:R-:W-:Y:S01]  /*01c0*/  UPRMT UR4, UR5, 0x654, UR4 ;  /* 0x0000065405047896 */ /* 0x020fe20008000004 */
[----:B-1----:R-:W-:Y:S01]  /*01d0*/  IMAD.WIDE.U32 R12, R14, 0x4, R12 ;  /* 0x000000040e0c7825 */ /* 0x002fe200078e000c */
[----:B--2---:R-:W-:Y:S02]  /*01e0*/  SEL R24, R9, RZ, !P1 ;  /* 0x000000ff09187207 */ /* 0x004fe40004800000 */
[----:B------:R-:W-:Y:S02]  /*01f0*/  SEL R9, R8, RZ, !P1 ;  /* 0x000000ff08097207 */ /* 0x000fe40004800000 */
[----:B---3--:R-:W-:Y:S02]  /*0200*/  SEL R5, R5, RZ, !P1 ;  /* 0x000000ff05057207 */ /* 0x008fe40004800000 */
[----:B------:R-:W-:Y:S02]  /*0210*/  SEL R4, R4, RZ, !P1 ;  /* 0x000000ff04047207 */ /* 0x000fe40004800000 */
[----:B------:R-:W-:Y:S01]  /*0220*/  SEL R25, R6, RZ, !P1 ;  /* 0x000000ff06197207 */ /* 0x000fe20004800000 */
[----:B------:R-:W-:Y:S01]  /*0230*/  FADD R27, R5, R24 ;  /* 0x00000018051b7221 */ /* 0x000fe20000000000 */
[----:B------:R-:W-:Y:S01]  /*0240*/  SEL R10, R10, RZ, !P1 ;  /* 0x000000ff0a0a7207 */ /* 0x000fe20004800000 */
[----:B------:R-:W-:Y:S01]  /*0250*/  FADD R4, R4, R9 ;  /* 0x0000000904047221 */ /* 0x000fe20000000000 */
[----:B----4-:R-:W-:-:S02]  /*0260*/  SEL R6, R17, RZ, !P1 ;  /* 0x000000ff11067207 */ /* 0x010fc40004800000 */
[----:B------:R-:W-:Y:S01]  /*0270*/  SEL R5, R16, RZ, !P1 ;  /* 0x000000ff10057207 */ /* 0x000fe20004800000 */
[----:B------:R-:W-:Y:S01]  /*0280*/  FADD R25, R25, R10 ;  /* 0x0000000a19197221 */ /* 0x000fe20000000000 */
[----:B------:R-:W-:Y:S01]  /*0290*/  SEL R7, R7, RZ, !P1 ;  /* 0x000000ff07077207 */ /* 0x000fe20004800000 */
[----:B------:R-:W-:Y:S01]  /*02a0*/  FADD R27, R6, R27 ;  /* 0x0000001b061b7221 */ /* 0x000fe20000000000 */
[----:B------:R-:W-:Y:S01]  /*02b0*/  SEL R20, R11, RZ, !P1 ;  /* 0x000000ff0b147207 */ /* 0x000fe20004800000 */
[----:B------:R-:W1:Y:S01]  /*02c0*/  LDC.64 R16, c[0x0][0x230] ;  /* 0x00008c00ff107b82 */ /* 0x000e620000000a00 */
[----:B------:R-:W-:Y:S01]  /*02d0*/  SEL R8, R18, RZ, !P1 ;  /* 0x000000ff12087207 */ /* 0x000fe20004800000 */
[----:B------:R-:W-:Y:S01]  /*02e0*/  FADD R18, R5, R4 ;  /* 0x0000000405127221 */ /* 0x000fe20000000000 */
[----:B------:R-:W-:Y:S01]  /*02f0*/  SEL R6, R19, RZ, !P1 ;  /* 0x000000ff13067207 */ /* 0x000fe20004800000 */
[----:B------:R-:W-:Y:S01]  /*0300*/  FADD R21, R7, R20 ;  /* 0x0000001407157221 */ /* 0x000fe20000000000 */
[----:B------:R-:W-:Y:S01]  /*0310*/  SHF.L.U32 R20, R0, 0x2, RZ ;  /* 0x0000000200147819 */ /* 0x000fe200000006ff */
[----:B------:R-:W-:Y:S01]  /*0320*/  FADD R25, R8, R25 ;  /* 0x0000001908197221 */ /* 0x000fe20000000000 */
[----:B------:R-:W-:Y:S01]  /*0330*/  FADD R4, R27, R18 ;  /* 0x000000121b047221 */ /* 0x000fe20000000000 */
[----:B------:R-:W-:-:S03]  /*0340*/  FADD R21, R6, R21 ;  /* 0x0000001506157221 */ /* 0x000fc60000000000 */
[----:B------:R-:W-:-:S04]  /*0350*/  FADD R4, R25, R4 ;  /* 0x0000000419047221 */ /* 0x000fc80000000000 */
[----:B------:R-:W-:-:S05]  /*0360*/  FADD R4, R21, R4 ;  /* 0x0000000415047221 */ /* 0x000fca0000000000 */
[----:B------:R-:W-:Y:S01]  /*0370*/  FSEL R4, R4, RZ, !P1 ;  /* 0x000000ff04047208 */ /* 0x000fe20004800000 */
[----:B-1----:R-:W-:-:S04]  /*0380*/  IMAD.WIDE.U32 R16, R14, 0x4, R16 ;  /* 0x000000040e107825 */ /* 0x002fc800078e0010 */
[----:B------:R-:W1:Y:S01]  /*0390*/  SHFL.BFLY PT, R5, R4, 0x10, 0x1f ;  /* 0x0e001f0004057f89 */ /* 0x000e6200000e0000 */
[----:B------:R-:W-:-:S04]  /*03a0*/  SHF.R.U32.HI R14, RZ, 0x3, R0 ;  /* 0x00000003ff0e7819 */ /* 0x000fc80000011600 */
[----:B------:R-:W-:Y:S01]  /*03b0*/  LOP3.LUT R14, R14, 0xc, RZ, 0xc0, !PT ;  /* 0x0000000c0e0e7812 */ /* 0x000fe200078ec0ff */
[----:B-1----:R-:W-:-:S05]  /*03c0*/  FADD R5, R4, R5 ;  /* 0x0000000504057221 */ /* 0x002fca0000000000 */
[----:B------:R-:W1:Y:S02]  /*03d0*/  SHFL.BFLY PT, R6, R5, 0x8, 0x1f ;  /* 0x0d001f0005067f89 */ /* 0x000e6400000e0000 */
[----:B-1----:R-:W-:Y:S01]  /*03e0*/  FADD R6, R5, R6 ;  /* 0x0000000605067221 */ /* 0x002fe20000000000 */
[----:B------:R-:W-:-:S04]  /*03f0*/  CS2R R4, SRZ ;  /* 0x0000000000047805 */ /* 0x000fc8000001ff00 */
[----:B------:R-:W1:Y:S02]  /*0400*/  SHFL.BFLY PT, R7, R6, 0x4, 0x1f ;  /* 0x0c801f0006077f89 */ /* 0x000e6400000e0000 */
[----:B-1----:R-:W-:-:S05]  /*0410*/  FADD R7, R6, R7 ;  /* 0x0000000706077221 */ /* 0x002fca0000000000 */
[----:B------:R-:W1:Y:S02]  /*0420*/  SHFL.BFLY PT, R8, R7, 0x2, 0x1f ;  /* 0x0c401f0007087f89 */ /* 0x000e6400000e0000 */
[----:B-1----:R-:W-:Y:S01]  /*0430*/  FADD R10, R7, R8 ;  /* 0x00000008070a7221 */ /* 0x002fe20000000000 */
[----:B------:R-:W-:-:S04]  /*0440*/  CS2R R6, SRZ ;  /* 0x0000000000067805 */ /* 0x000fc8000001ff00 */
[----:B------:R-:W1:Y:S04]  /*0450*/  SHFL.BFLY PT, R9, R10, 0x1, 0x1f ;  /* 0x0c201f000a097f89 */ /* 0x000e6800000e0000 */
[----:B------:R-:W2:Y:S01]  /*0460*/  @!P1 LDG.E.EL.128 R4, desc[UR6][R16.64] ;  /* 0x0000000610049981 */ /* 0x000ea2000c2e1d00 */
[----:B-1----:R-:W-:Y:S01]  /*0470*/  FADD R23, R10, R9 ;  /* 0x000000090a177221 */ /* 0x002fe20000000000 */
[----:B------:R-:W-:Y:S02]  /*0480*/  CS2R R8, SRZ ;  /* 0x0000000000087805 */ /* 0x000fe4000001ff00 */
[----:B------:R-:W-:Y:S02]  /*0490*/  CS2R R10, SRZ ;  /* 0x00000000000a7805 */ /* 0x000fe4000001ff00 */
[----:B------:R-:W-:Y:S04]  /*04a0*/  @!P2 STS [R14+UR4], R23 ;  /* 0x000000170e00a988 */ /* 0x000fe80008000804 */
[----:B------:R1:W3:Y:S01]  /*04b0*/  @!P1 LDG.E.EL.128 R8, desc[UR6][R12.64] ;  /* 0x000000060c089981 */ /* 0x0002e2000c2e1d00 */
[----:B------:R-:W-:Y:S06]  /*04c0*/  BAR.SYNC.DEFER_BLOCKING 0x0 ;  /* 0x0000000000007b1d */ /* 0x000fec0000010000 */
[----:B------:R-:W4:Y:S04]  /*04d0*/  @!P3 LDS R3, [R20+UR4] ;  /* 0x000000041403b984 */ /* 0x000f280008000800 */
[----:B----4-:R-:W4:Y:S01]  /*04e0*/  SHFL.BFLY PT, R22, R3, 0x2, 0x1f ;  /* 0x0c401f0003167f89 */ /* 0x010f2200000e0000 */
[----:B------:R-:W-:Y:S01]  /*04f0*/  LOP3.LUT P0, RZ, R0, 0x3, RZ, 0xc0, !PT ;  /* 0x0000000300ff7812 */ /* 0x000fe2000780c0ff */
[----:B----4-:R-:W-:-:S05]  /*0500*/  FADD R22, R3, R22 ;  /* 0x0000001603167221 */ /* 0x010fca0000000000 */
[----:B------:R-:W4:Y:S01]  /*0510*/  SHFL.BFLY PT, R19, R22, 0x1, 0x1f ;  /* 0x0c201f0016137f89 */ /* 0x000f2200000e0000 */
[----:B------:R-:W-:Y:S01]  /*0520*/  ISETP.LT.AND P0, PT, R0, 0x4, !P0 ;  /* 0x000000040000780c */ /* 0x000fe20004701270 */
[----:B----4-:R-:W-:-:S12]  /*0530*/  FADD R19, R22, R19 ;  /* 0x0000001316137221 */ /* 0x010fd80000000000 */
[----:B------:R-:W-:Y:S01]  /*0540*/  @P0 STS [R20+UR4], R19 ;  /* 0x0000001314000988 */ /* 0x000fe20008000804 */
[----:B------:R-:W-:Y:S06]  /*0550*/  BAR.SYNC.DEFER_BLOCKING 0x0 ;  /* 0x0000000000007b1d */ /* 0x000fec0000010000 */
[----:B-1----:R-:W1:Y:S02]  /*0560*/  LDS R12, [UR4] ;  /* 0x00000004ff0c7984 */ /* 0x002e640008000800 */
[----:B-1----:R-:W-:-:S04]  /*0570*/  FADD R12, RZ, R12 ;  /* 0x0000000cff0c7221 */ /* 0x002fc80000000000 */
[C---:B------:R-:W-:Y:S01]  /*0580*/  FFMA R27, R12.reuse, -0.002604166744276881218, R27 ;  /* 0xbb2aaaab0c1b7823 */ /* 0x040fe2000000001b */
[----:B------:R-:W-:-:S03]  /*0590*/  FFMA R29, R12, -0.002604166744276881218, R18 ;  /* 0xbb2aaaab0c1d7823 */ /* 0x000fc60000000012 */
[----:B------:R-:W-:Y:S01]  /*05a0*/  FMUL R16, R27, R27 ;  /* 0x0000001b1b107220 */ /* 0x000fe20000400000 */
[----:B------:R-:W-:-:S03]  /*05b0*/  FFMA R25, R12, -0.002604166744276881218, R25 ;  /* 0xbb2aaaab0c197823 */ /* 0x000fc60000000019 */
[----:B------:R-:W-:Y:S01]  /*05c0*/  FFMA R16, R29, R29, R16 ;  /* 0x0000001d1d107223 */ /* 0x000fe20000000010 */
[----:B------:R-:W-:-:S03]  /*05d0*/  FFMA R21, R12, -0.002604166744276881218, R21 ;  /* 0xbb2aaaab0c157823 */ /* 0x000fc60000000015 */
[----:B------:R-:W-:-:S04]  /*05e0*/  FFMA R16, R25, R25, R16 ;  /* 0x0000001919107223 */ /* 0x000fc80000000010 */
[----:B------:R-:W-:-:S05]  /*05f0*/  FFMA R16, R21, R21, R16 ;  /* 0x0000001515107223 */ /* 0x000fca0000000010 */
[----:B------:R-:W-:-:S05]  /*0600*/  FSEL R16, R16, RZ, !P1 ;  /* 0x000000ff10107208 */ /* 0x000fca0004800000 */
[----:B------:R-:W1:Y:S02]  /*0610*/  SHFL.BFLY PT, R3, R16, 0x10, 0x1f ;  /* 0x0e001f0010037f89 */ /* 0x000e6400000e0000 */
[----:B-1----:R-:W-:-:S05]  /*0620*/  FADD R3, R16, R3 ;  /* 0x0000000310037221 */ /* 0x002fca0000000000 */
[----:B------:R-:W1:Y:S02]  /*0630*/  SHFL.BFLY PT, R12, R3, 0x8, 0x1f ;  /* 0x0d001f00030c7f89 */ /* 0x000e6400000e0000 */
[----:B-1----:R-:W-:-:S05]  /*0640*/  FADD R12, R3, R12 ;  /* 0x0000000c030c7221 */ /* 0x002fca0000000000 */
[----:B------:R-:W1:Y:S02]  /*0650*/  SHFL.BFLY PT, R13, R12, 0x4, 0x1f ;  /* 0x0c801f000c0d7f89 */ /* 0x000e6400000e0000 */
[----:B-1----:R-:W-:-:S05]  /*0660*/  FADD R13, R12, R13 ;  /* 0x0000000d0c0d7221 */ /* 0x002fca0000000000 */
[----:B------:R-:W1:Y:S02]  /*0670*/  SHFL.BFLY PT, R18, R13, 0x2, 0x1f ;  /* 0x0c401f000d127f89 */ /* 0x000e6400000e0000 */
[----:B-1----:R-:W-:-:S05]  /*0680*/  FADD R18, R13, R18 ;  /* 0x000000120d127221 */ /* 0x002fca0000000000 */
[----:B------:R-:W1:Y:S02]  /*0690*/  SHFL.BFLY PT, R17, R18, 0x1, 0x1f ;  /* 0x0c201f0012117f89 */ /* 0x000e6400000e0000 */
[----:B-1----:R-:W-:Y:S01]  /*06a0*/  FADD R17, R18, R17 ;  /* 0x0000001112117221 */ /* 0x002fe20000000000 */
[----:B------:R-:W-:Y:S01]  /*06b0*/  BAR.SYNC.DEFER_BLOCKING 0x0 ;  /* 0x0000000000007b1d */ /* 0x000fe20000010000 */
[----:B------:R-:W-:-:S07]  /*06c0*/  HFMA2.MMA R13, -RZ, RZ, 0.8955078125, -0.052093505859375 ;  /* 0x3b2aaaabff0d7435 */ /* 0x000fce00000001ff */
[----:B------:R-:W1:Y:S01]  /*06d0*/  LDC.64 R18, c[0x0][0x238] ;  /* 0x00008e00ff127b82 */ /* 0x000e620000000a00 */
[----:B------:R4:W-:Y:S07]  /*06e0*/  @!P2 STS [R14+UR4], R17 ;  /* 0x000000110e00a988 */ /* 0x0009ee0008000804 */
[----:B------:R-:W-:Y:S08]  /*06f0*/  BAR.SYNC.DEFER_BLOCKING 0x0 ;  /* 0x0000000000007b1d */ /* 0x000ff00000010000 */
[----:B----4-:R-:W4:Y:S01]  /*0700*/  LDC.64 R16, c[0x0][0x240] ;  /* 0x00009000ff107b82 */ /* 0x010f220000000a00 */
[----:B------:R-:W5:Y:S04]  /*0710*/  @!P3 LDS R2, [R20+UR4] ;  /* 0x000000041402b984 */ /* 0x000f680008000800 */
[----:B-----5:R-:W5:Y:S02]  /*0720*/  SHFL.BFLY PT, R3, R2, 0x2, 0x1f ;  /* 0x0c401f0002037f89 */ /* 0x020f6400000e0000 */
[----:B-----5:R-:W-:-:S05]  /*0730*/  FADD R3, R2, R3 ;  /* 0x0000000302037221 */ /* 0x020fca0000000000 */
[----:B------:R-:W5:Y:S02]  /*0740*/  SHFL.BFLY PT, R12, R3, 0x1, 0x1f ;  /* 0x0c201f00030c7f89 */ /* 0x000f6400000e0000 */
[----:B-----5:R-:W-:-:S05]  /*0750*/  FADD R23, R3, R12 ;  /* 0x0000000c03177221 */ /* 0x020fca0000000000 */
[----:B------:R5:W-:Y:S01]  /*0760*/  @P0 STS [R20+UR4], R23 ;  /* 0x0000001714000988 */ /* 0x000be20008000804 */
[----:B------:R-:W-:Y:S06]  /*0770*/  BAR.SYNC.DEFER_BLOCKING 0x0 ;  /* 0x0000000000007b1d */ /* 0x000fec0000010000 */
[----:B------:R-:W1:Y:S01]  /*0780*/  LDS R12, [UR4] ;  /* 0x00000004ff0c7984 */ /* 0x000e620008000800 */
[----:B-----5:R-:W-:Y:S02]  /*0790*/  LOP3.LUT R20, R20, 0x1fc, RZ, 0xc0, !PT ;  /* 0x000001fc14147812 */ /* 0x020fe400078ec0ff */
[----:B------:R-:W-:-:S02]  /*07a0*/  LOP3.LUT P0, RZ, R0, 0x7f, RZ, 0xc0, !PT ;  /* 0x0000007f00ff7812 */ /* 0x000fc4000780c0ff */
[----:B---3--:R-:W-:Y:S01]  /*07b0*/  SEL R23, R8, RZ, !P1 ;  /* 0x000000ff08177207 */ /* 0x008fe20004800000 */
[----:B------:R-:W-:Y:S01]  /*07c0*/  IMAD R20, R15, 0x180, R20 ;  /* 0x000001800f147824 */ /* 0x000fe200078e0214 */
[----:B------:R-:W-:Y:S02]  /*07d0*/  SEL R9, R9, RZ, !P1 ;  /* 0x000000ff09097207 */ /* 0x000fe40004800000 */
[----:B------:R-:W-:Y:S02]  /*07e0*/  SEL R10, R10, RZ, !P1 ;  /* 0x000000ff0a0a7207 */ /* 0x000fe40004800000 */
[----:B------:R-:W-:Y:S02]  /*07f0*/  SEL R11, R11, RZ, !P1 ;  /* 0x000000ff0b0b7207 */ /* 0x000fe40004800000 */
[----:B--2---:R-:W-:Y:S02]  /*0800*/  SEL R8, R4, RZ, !P1 ;  /* 0x000000ff04087207 */ /* 0x004fe40004800000 */
[----:B------:R-:W-:Y:S01]  /*0810*/  SEL R0, R5, RZ, !P1 ;  /* 0x000000ff05007207 */ /* 0x000fe20004800000 */
[----:B01----:R-:W-:-:S04]  /*0820*/  FADD R12, RZ, R12 ;  /* 0x0000000cff0c7221 */ /* 0x003fc80000000000 */
[----:B------:R-:W-:Y:S02]  /*0830*/  FFMA R14, R12, R13, 9.9999999747524270788e-07 ;  /* 0x358637bd0c0e7423 */ /* 0x000fe4000000000d */
[----:B------:R-:W0:Y:S04]  /*0840*/  LDC.64 R12, c[0x0][0x248] ;  /* 0x00009200ff0c7b82 */ /* 0x000e280000000a00 */
[----:B------:R-:W1:Y:S01]  /*0850*/  MUFU.RSQ R14, R14 ;  /* 0x0000000e000e7308 */ /* 0x000e620000001400 */
[----:B------:R-:W-:Y:S02]  /*0860*/  SEL R3, R6, RZ, !P1 ;  /* 0x000000ff06037207 */ /* 0x000fe40004800000 */
[----:B------:R-:W-:Y:S01]  /*0870*/  SEL R2, R7, RZ, !P1 ;  /* 0x000000ff07027207 */ /* 0x000fe20004800000 */
[----:B------:R-:W-:-:S04]  /*0880*/  IMAD.WIDE R18, R20, 0x4, R18 ;  /* 0x0000000414127825 */ /* 0x000fc800078e0212 */
[----:B----4-:R-:W-:-:S04]  /*0890*/  IMAD.WIDE R16, R20, 0x4, R16 ;  /* 0x0000000414107825 */ /* 0x010fc800078e0210 */
[-C--:B-1----:R-:W-:Y:S01]  /*08a0*/  FMUL R4, R29, R14.reuse ;  /* 0x0000000e1d047220 */ /* 0x082fe20000400000 */
[-C--:B------:R-:W-:Y:S01]  /*08b0*/  FMUL R5, R27, R14.reuse ;  /* 0x0000000e1b057220 */ /* 0x080fe20000400000 */
[-C--:B------:R-:W-:Y:S01]  /*08c0*/  FMUL R6, R25, R14.reuse ;  /* 0x0000000e19067220 */ /* 0x080fe20000400000 */
[----:B------:R-:W-:Y:S01]  /*08d0*/  FMUL R7, R21, R14 ;  /* 0x0000000e15077220 */ /* 0x000fe20000400000 */
[----:B------:R-:W-:Y:S01]  /*08e0*/  FFMA R8, R23, R4, R8 ;  /* 0x0000000417087223 */ /* 0x000fe20000000008 */
[----:B------:R-:W-:Y:S01]  /*08f0*/  FFMA R9, R9, R5, R0 ;  /* 0x0000000509097223 */ /* 0x000fe20000000000 */
[----:B------:R-:W-:Y:S01]  /*0900*/  FFMA R10, R10, R6, R3 ;  /* 0x000000060a0a7223 */ /* 0x000fe20000000003 */
[----:B------:R-:W-:Y:S01]  /*0910*/  FFMA R11, R11, R7, R2 ;  /* 0x000000070b0b7223 */ /* 0x000fe20000000002 */
[----:B------:R1:W-:Y:S01]  /*0920*/  @!P1 STG.E.128 desc[UR6][R18.64], R4 ;  /* 0x0000000412009986 */ /* 0x0003e2000c101d06 */
[----:B0-----:R-:W-:-:S03]  /*0930*/  IMAD.WIDE R12, R15, 0x4, R12 ;  /* 0x000000040f0c7825 */ /* 0x001fc600078e020c */
[----:B------:R1:W-:Y:S01]  /*0940*/  @!P1 STG.E.128 desc[UR6][R16.64], R8 ;  /* 0x0000000810009986 */ /* 0x0003e2000c101d06 */
[----:B------:R-:W-:Y:S05]  /*0950*/  @P0 EXIT ;  /* 0x000000000000094d */ /* 0x000fea0003800000 */
[----:B------:R-:W-:-:S05]  /*0960*/  FMUL R3, R14, 0.002604166744276881218 ;  /* 0x3b2aaaab0e037820 */ /* 0x000fca0000400000 */
[----:B------:R-:W-:Y:S01]  /*0970*/  STG.E desc[UR6][R12.64], R3 ;  /* 0x000000030c007986 */ /* 0x000fe2000c101906 */
[----:B------:R-:W-:Y:S05]  /*0980*/  EXIT ;  /* 0x000000000000794d */ /* 0x000fea0003800000 */
.L_x_0:
[----:B------:R-:W-:-:S00]  /*0990*/  BRA `(.L_x_0) ;  /* 0xfffffffc00fc7947 */ /* 0x000fc0000383ffff */
[----:B------:R-:W-:-:S00]  /*09a0*/  NOP ;  /* 0x0000000000007918 */ /* 0x000fc00000000000 */
        /* <DEDUP_REMOVED lines=13> */
.L_x_1:


//--------------------- .nv.global.init           --------------------------
	.section	.nv.global.init,"aw",@progbits
.nv.global.init:
	.type		_$_str,@object
	.size		_$_str,(.L_0 - _$_str)
_$_str:
        /*0000*/ 	.byte	0x5f, 0x5f, 0x43, 0x55, 0x44, 0x41, 0x5f, 0x46, 0x54, 0x5a, 0x00
.L_0:


//--------------------- .nv.shared.triton_per_fused_add_native_layer_norm_native_layer_norm_backward_30 --------------------------
	.section	.nv.shared.triton_per_fused_add_native_layer_norm_native_layer_norm_backward_30,"aw",@nobits
	.sectionflags	@""
	.align	16
	.zero		1024


//--------------------- .nv.constant0.triton_per_fused_add_native_layer_norm_native_layer_norm_backward_30 --------------------------
	.section	.nv.constant0.triton_per_fused_add_native_layer_norm_native_layer_norm_backward_30,"a",@progbits
	.sectionflags	@""
	.align	4
.nv.constant0.triton_per_fused_add_native_layer_norm_native_layer_norm_backward_30:
	.zero		600
